//
// Generated by NVIDIA NVVM Compiler
//
// Compiler Build ID: CL-36424714
// Cuda compilation tools, release 13.0, V13.0.88
// Based on NVVM 20.0.0
//

.version 9.0
.target sm_100
.address_size 64

	// .globl	_Z12slice_kernelPKfPfiiiiiiii

.visible .entry _Z12slice_kernelPKfPfiiiiiiii(
	.param .u64 .ptr .align 1 _Z12slice_kernelPKfPfiiiiiiii_param_0,
	.param .u64 .ptr .align 1 _Z12slice_kernelPKfPfiiiiiiii_param_1,
	.param .u32 _Z12slice_kernelPKfPfiiiiiiii_param_2,
	.param .u32 _Z12slice_kernelPKfPfiiiiiiii_param_3,
	.param .u32 _Z12slice_kernelPKfPfiiiiiiii_param_4,
	.param .u32 _Z12slice_kernelPKfPfiiiiiiii_param_5,
	.param .u32 _Z12slice_kernelPKfPfiiiiiiii_param_6,
	.param .u32 _Z12slice_kernelPKfPfiiiiiiii_param_7,
	.param .u32 _Z12slice_kernelPKfPfiiiiiiii_param_8,
	.param .u32 _Z12slice_kernelPKfPfiiiiiiii_param_9
)
{
	.reg .pred 	%p<4>;
	.reg .b32 	%r<20>;
	.reg .b32 	%f<2>;
	.reg .b64 	%rd<9>;

	ld.param.u64 	%rd1, [_Z12slice_kernelPKfPfiiiiiiii_param_0];
	ld.param.u64 	%rd2, [_Z12slice_kernelPKfPfiiiiiiii_param_1];
	ld.param.u32 	%r3, [_Z12slice_kernelPKfPfiiiiiiii_param_3];
	ld.param.u32 	%r4, [_Z12slice_kernelPKfPfiiiiiiii_param_4];
	ld.param.u32 	%r5, [_Z12slice_kernelPKfPfiiiiiiii_param_5];
	ld.param.u32 	%r9, [_Z12slice_kernelPKfPfiiiiiiii_param_6];
	ld.param.u32 	%r6, [_Z12slice_kernelPKfPfiiiiiiii_param_7];
	ld.param.u32 	%r7, [_Z12slice_kernelPKfPfiiiiiiii_param_8];
	ld.param.u32 	%r8, [_Z12slice_kernelPKfPfiiiiiiii_param_9];
	mov.u32 	%r10, %ctaid.x;
	mov.u32 	%r11, %ntid.x;
	mov.u32 	%r12, %tid.x;
	mad.lo.s32 	%r1, %r10, %r11, %r12;
	mov.u32 	%r13, %ctaid.y;
	mov.u32 	%r14, %ntid.y;
	mov.u32 	%r15, %tid.y;
	mad.lo.s32 	%r2, %r13, %r14, %r15;
	setp.ge.s32 	%p1, %r2, %r9;
	setp.ge.s32 	%p2, %r1, %r6;
	or.pred  	%p3, %p1, %p2;
	@%p3 bra 	$L__BB0_2;
	cvta.to.global.u64 	%rd3, %rd1;
	cvta.to.global.u64 	%rd4, %rd2;
	mad.lo.s32 	%r16, %r7, %r2, %r4;
	mad.lo.s32 	%r17, %r8, %r1, %r5;
	mad.lo.s32 	%r18, %r16, %r3, %r17;
	mad.lo.s32 	%r19, %r6, %r2, %r1;
	mul.wide.s32 	%rd5, %r18, 4;
	add.s64 	%rd6, %rd3, %rd5;
	ld.global.nc.f32 	%f1, [%rd6];
	mul.wide.s32 	%rd7, %r19, 4;
	add.s64 	%rd8, %rd4, %rd7;
	st.global.f32 	[%rd8], %f1;
$L__BB0_2:
	ret;

}


// ===== COMPILED SASS (sm_100) =====

	.target	sm_100

	.elftype	@"ET_EXEC"


//--------------------- .note.nv.tkinfo           --------------------------
	.section	.note.nv.tkinfo,"",@"SHT_NOTE"
	.sectionflags	@"SHF_NOTE_NV_TKINFO"
	.tkinfo
        /*0018*/ 	.word	0x00000002
        /*0030*/ 	.string	""
        /*0030*/ 	.string	"ptxas"
        /*0030*/ 	.string	"Cuda compilation tools, release 13.0, V13.0.88"
        /*0030*/ 	.string	"Build cuda_13.0.r13.0/compiler.36424714_0"
        /*0030*/ 	.string	"-arch sm_100 -m 64 "



//--------------------- .note.nv.cuinfo           --------------------------
	.section	.note.nv.cuinfo,"",@"SHT_NOTE"
	.sectionflags	@"SHF_NOTE_NV_CUINFO"
        /*0018*/ 	.short	0x0002
        /*001a*/ 	.short	0x0064
        /*001c*/ 	.short	0x0082
	.zero		2


//--------------------- .nv.info                  --------------------------
	.section	.nv.info,"",@"SHT_CUDA_INFO"
	.align	4


	//----- nvinfo : EIATTR_REGCOUNT
	.align		4
        /*0000*/ 	.byte	0x04, 0x2f
        /*0002*/ 	.short	(.L_1 - .L_0)
	.align		4
.L_0:
        /*0004*/ 	.word	index@(_Z12slice_kernelPKfPfiiiiiiii)
        /*0008*/ 	.word	0x0000000a


	//----- nvinfo : EIATTR_FRAME_SIZE
	.align		4
.L_1:
        /*000c*/ 	.byte	0x04, 0x11
        /*000e*/ 	.short	(.L_3 - .L_2)
	.align		4
.L_2:
        /*0010*/ 	.word	index@(_Z12slice_kernelPKfPfiiiiiiii)
        /*0014*/ 	.word	0x00000000


	//----- nvinfo : EIATTR_MIN_STACK_SIZE
	.align		4
.L_3:
        /*0018*/ 	.byte	0x04, 0x12
        /*001a*/ 	.short	(.L_5 - .L_4)
	.align		4
.L_4:
        /*001c*/ 	.word	index@(_Z12slice_kernelPKfPfiiiiiiii)
        /*0020*/ 	.word	0x00000000
.L_5:


//--------------------- .nv.compat                --------------------------
	.section	.nv.compat,"",@"SHT_CUDA_COMPAT_INFO"
	.align	4
        /*0000*/ 	.byte	0x02, 0x09, 0x00, 0x00, 0x02, 0x02, 0x01, 0x00, 0x02, 0x05, 0x05, 0x00, 0x03, 0x07, 0x01, 0x01
        /*0010*/ 	.byte	0x02, 0x03, 0x00, 0x00, 0x02, 0x06, 0x01, 0x00, 0x04, 0x0b, 0x08, 0x00, 0x09, 0x00, 0x00, 0x00
        /*0020*/ 	.byte	0x00, 0x00, 0x00, 0x00


//--------------------- .nv.info._Z12slice_kernelPKfPfiiiiiiii --------------------------
	.section	.nv.info._Z12slice_kernelPKfPfiiiiiiii,"",@"SHT_CUDA_INFO"
	.sectionflags	@""
	.align	4


	//----- nvinfo : EIATTR_CUDA_API_VERSION
	.align		4
        /*0000*/ 	.byte	0x04, 0x37
        /*0002*/ 	.short	(.L_7 - .L_6)
.L_6:
        /*0004*/ 	.word	0x00000082


	//----- nvinfo : EIATTR_KPARAM_INFO
	.align		4
.L_7:
        /*0008*/ 	.byte	0x04, 0x17
        /*000a*/ 	.short	(.L_9 - .L_8)
.L_8:
        /*000c*/ 	.word	0x00000000
        /*0010*/ 	.short	0x0009
        /*0012*/ 	.short	0x002c
        /*0014*/ 	.byte	0x00, 0xf0, 0x11, 0x00


	//----- nvinfo : EIATTR_KPARAM_INFO
	.align		4
.L_9:
        /*0018*/ 	.byte	0x04, 0x17
        /*001a*/ 	.short	(.L_11 - .L_10)
.L_10:
        /*001c*/ 	.word	0x00000000
        /*0020*/ 	.short	0x0008
        /*0022*/ 	.short	0x0028
        /*0024*/ 	.byte	0x00, 0xf0, 0x11, 0x00


	//----- nvinfo : EIATTR_KPARAM_INFO
	.align		4
.L_11:
        /*0028*/ 	.byte	0x04, 0x17
        /*002a*/ 	.short	(.L_13 - .L_12)
.L_12:
        /*002c*/ 	.word	0x00000000
        /*0030*/ 	.short	0x0007
        /*0032*/ 	.short	0x0024
        /*0034*/ 	.byte	0x00, 0xf0, 0x11, 0x00


	//----- nvinfo : EIATTR_KPARAM_INFO
	.align		4
.L_13:
        /*0038*/ 	.byte	0x04, 0x17
        /*003a*/ 	.short	(.L_15 - .L_14)
.L_14:
        /*003c*/ 	.word	0x00000000
        /*0040*/ 	.short	0x0006
        /*0042*/ 	.short	0x0020
        /*0044*/ 	.byte	0x00, 0xf0, 0x11, 0x00


	//----- nvinfo : EIATTR_KPARAM_INFO
	.align		4
.L_15:
        /*0048*/ 	.byte	0x04, 0x17
        /*004a*/ 	.short	(.L_17 - .L_16)
.L_16:
        /*004c*/ 	.word	0x00000000
        /*0050*/ 	.short	0x0005
        /*0052*/ 	.short	0x001c
        /*0054*/ 	.byte	0x00, 0xf0, 0x11, 0x00


	//----- nvinfo : EIATTR_KPARAM_INFO
	.align		4
.L_17:
        /*0058*/ 	.byte	0x04, 0x17
        /*005a*/ 	.short	(.L_19 - .L_18)
.L_18:
        /*005c*/ 	.word	0x00000000
        /*0060*/ 	.short	0x0004
        /*0062*/ 	.short	0x0018
        /*0064*/ 	.byte	0x00, 0xf0, 0x11, 0x00


	//----- nvinfo : EIATTR_KPARAM_INFO
	.align		4
.L_19:
        /*0068*/ 	.byte	0x04, 0x17
        /*006a*/ 	.short	(.L_21 - .L_20)
.L_20:
        /*006c*/ 	.word	0x00000000
        /*0070*/ 	.short	0x0003
        /*0072*/ 	.short	0x0014
        /*0074*/ 	.byte	0x00, 0xf0, 0x11, 0x00


	//----- nvinfo : EIATTR_KPARAM_INFO
	.align		4
.L_21:
        /*0078*/ 	.byte	0x04, 0x17
        /*007a*/ 	.short	(.L_23 - .L_22)
.L_22:
        /*007c*/ 	.word	0x00000000
        /*0080*/ 	.short	0x0002
        /*0082*/ 	.short	0x0010
        /*0084*/ 	.byte	0x00, 0xf0, 0x11, 0x00


	//----- nvinfo : EIATTR_KPARAM_INFO
	.align		4
.L_23:
        /*0088*/ 	.byte	0x04, 0x17
        /*008a*/ 	.short	(.L_25 - .L_24)
.L_24:
        /*008c*/ 	.word	0x00000000
        /*0090*/ 	.short	0x0001
        /*0092*/ 	.short	0x0008
        /*0094*/ 	.byte	0x00, 0xf5, 0x21, 0x00


	//----- nvinfo : EIATTR_KPARAM_INFO
	.align		4
.L_25:
        /*0098*/ 	.byte	0x04, 0x17
        /*009a*/ 	.short	(.L_27 - .L_26)
.L_26:
        /*009c*/ 	.word	0x00000000
        /*00a0*/ 	.short	0x0000
        /*00a2*/ 	.short	0x0000
        /*00a4*/ 	.byte	0x00, 0xf5, 0x21, 0x00


	//----- nvinfo : EIATTR_SPARSE_MMA_MASK
	.align		4
.L_27:
        /*00a8*/ 	.byte	0x03, 0x50
        /*00aa*/ 	.short	0x0000


	//----- nvinfo : EIATTR_MAXREG_COUNT
	.align		4
        /*00ac*/ 	.byte	0x03, 0x1b
        /*00ae*/ 	.short	0x00ff


	//----- nvinfo : EIATTR_MERCURY_ISA_VERSION
	.align		4
        /*00b0*/ 	.byte	0x03, 0x5f
        /*00b2*/ 	.short	0x0101


	//----- nvinfo : EIATTR_VRC_CTA_INIT_COUNT
	.align		4
        /*00b4*/ 	.byte	0x02, 0x4a
	.zero		1
	.zero		1


	//----- nvinfo : EIATTR_EXIT_INSTR_OFFSETS
	.align		4
        /*00b8*/ 	.byte	0x04, 0x1c
        /*00ba*/ 	.short	(.L_29 - .L_28)


	//   ....[0]....
.L_28:
        /*00bc*/ 	.word	0x000000c0


	//   ....[1]....
        /*00c0*/ 	.word	0x000001b0


	//----- nvinfo : EIATTR_CBANK_PARAM_SIZE
	.align		4
.L_29:
        /*00c4*/ 	.byte	0x03, 0x19
        /*00c6*/ 	.short	0x0030


	//----- nvinfo : EIATTR_PARAM_CBANK
	.align		4
        /*00c8*/ 	.byte	0x04, 0x0a
        /*00ca*/ 	.short	(.L_31 - .L_30)
	.align		4
.L_30:
        /*00cc*/ 	.word	index@(.nv.constant0._Z12slice_kernelPKfPfiiiiiiii)
        /*00d0*/ 	.short	0x0380
        /*00d2*/ 	.short	0x0030


	//----- nvinfo : EIATTR_SW_WAR
	.align		4
.L_31:
        /*00d4*/ 	.byte	0x04, 0x36
        /*00d6*/ 	.short	(.L_33 - .L_32)
.L_32:
        /*00d8*/ 	.word	0x00000008
.L_33:


//--------------------- .nv.callgraph             --------------------------
	.section	.nv.callgraph,"",@"SHT_CUDA_CALLGRAPH"
	.align	4
	.sectionentsize	8
	.align		4
        /*0000*/ 	.word	0x00000000
	.align		4
        /*0004*/ 	.word	0xffffffff
	.align		4
        /*0008*/ 	.word	0x00000000
	.align		4
        /*000c*/ 	.word	0xfffffffe
	.align		4
        /*0010*/ 	.word	0x00000000
	.align		4
        /*0014*/ 	.word	0xfffffffd
	.align		4
        /*0018*/ 	.word	0x00000000
	.align		4
        /*001c*/ 	.word	0xfffffffc


//--------------------- .text._Z12slice_kernelPKfPfiiiiiiii --------------------------
	.section	.text._Z12slice_kernelPKfPfiiiiiiii,"ax",@progbits
	.align	128
        .global         _Z12slice_kernelPKfPfiiiiiiii
        .type           _Z12slice_kernelPKfPfiiiiiiii,@function
        .size           _Z12slice_kernelPKfPfiiiiiiii,(.L_x_1 - _Z12slice_kernelPKfPfiiiiiiii)
        .other          _Z12slice_kernelPKfPfiiiiiiii,@"STO_CUDA_ENTRY STV_DEFAULT"
_Z12slice_kernelPKfPfiiiiiiii:
.text._Z12slice_kernelPKfPfiiiiiiii:
[----:B------:R-:W-:Y:S01]  /*0000*/  LDC R1, c[0x0][0x37c] ;  /* 0x0000df00ff017b82 */ /* 0x000fe20000000800 */
[----:B------:R-:W0:Y:S07]  /*0010*/  S2R R3, SR_TID.X ;  /* 0x0000000000037919 */ /* 0x000e2e0000002100 */
[----:B------:R-:W0:Y:S01]  /*0020*/  S2UR UR4, SR_CTAID.X ;  /* 0x00000000000479c3 */ /* 0x000e220000002500 */
[----:B------:R-:W1:Y:S01]  /*0030*/  LDCU.64 UR6, c[0x0][0x3a0] ;  /* 0x00007400ff0677ac */ /* 0x000e620008000a00 */
[----:B------:R-:W2:Y:S06]  /*0040*/  S2R R2, SR_TID.Y ;  /* 0x0000000000027919 */ /* 0x000eac0000002200 */
[----:B------:R-:W0:Y:S08]  /*0050*/  LDC R0, c[0x0][0x360] ;  /* 0x0000d800ff007b82 */ /* 0x000e300000000800 */
[----:B------:R-:W2:Y:S08]  /*0060*/  S2UR UR5, SR_CTAID.Y ;  /* 0x00000000000579c3 */ /* 0x000eb00000002600 */
[----:B------:R-:W2:Y:S01]  /*0070*/  LDC R7, c[0x0][0x364] ;  /* 0x0000d900ff077b82 */ /* 0x000ea20000000800 */
[----:B0-----:R-:W-:-:S05]  /*0080*/  IMAD R0, R0, UR4, R3 ;  /* 0x0000000400007c24 */ /* 0x001fca000f8e0203 */
[----:B-1----:R-:W-:Y:S01]  /*0090*/  ISETP.GE.AND P0, PT, R0, UR7, PT ;  /* 0x0000000700007c0c */ /* 0x002fe2000bf06270 */
[----:B--2---:R-:W-:-:S05]  /*00a0*/  IMAD R7, R7, UR5, R2 ;  /* 0x0000000507077c24 */ /* 0x004fca000f8e0202 */
[----:B------:R-:W-:-:S13]  /*00b0*/  ISETP.GE.OR P0, PT, R7, UR6, P0 ;  /* 0x0000000607007c0c */ /* 0x000fda0008706670 */
[----:B------:R-:W-:Y:S05]  /*00c0*/  @P0 EXIT ;  /* 0x000000000000094d */ /* 0x000fea0003800000 */
[----:B------:R-:W0:Y:S01]  /*00d0*/  LDC.64 R4, c[0x0][0x398] ;  /* 0x0000e600ff047b82 */ /* 0x000e220000000a00 */
[----:B------:R-:W0:Y:S01]  /*00e0*/  LDCU.64 UR8, c[0x0][0x3a8] ;  /* 0x00007500ff0877ac */ /* 0x000e220008000a00 */
[----:B------:R-:W1:Y:S06]  /*00f0*/  LDCU UR6, c[0x0][0x394] ;  /* 0x00007280ff0677ac */ /* 0x000e6c0008000800 */
[----:B------:R-:W2:Y:S01]  /*0100*/  LDC.64 R2, c[0x0][0x380] ;  /* 0x0000e000ff027b82 */ /* 0x000ea20000000a00 */
[----:B------:R-:W3:Y:S01]  /*0110*/  LDCU.64 UR4, c[0x0][0x358] ;  /* 0x00006b00ff0477ac */ /* 0x000ee20008000a00 */
[----:B0-----:R-:W-:-:S02]  /*0120*/  IMAD R4, R7, UR8, R4 ;  /* 0x0000000807047c24 */ /* 0x001fc4000f8e0204 */
[----:B------:R-:W-:-:S04]  /*0130*/  IMAD R5, R0, UR9, R5 ;  /* 0x0000000900057c24 */ /* 0x000fc8000f8e0205 */
[----:B-1----:R-:W-:-:S04]  /*0140*/  IMAD R5, R4, UR6, R5 ;  /* 0x0000000604057c24 */ /* 0x002fc8000f8e0205 */
[----:B--2---:R-:W-:Y:S02]  /*0150*/  IMAD.WIDE R2, R5, 0x4, R2 ;  /* 0x0000000405027825 */ /* 0x004fe400078e0202 */
[----:B------:R-:W0:Y:S04]  /*0160*/  LDC.64 R4, c[0x0][0x388] ;  /* 0x0000e200ff047b82 */ /* 0x000e280000000a00 */
[----:B---3--:R-:W2:Y:S01]  /*0170*/  LDG.E.CONSTANT R3, desc[UR4][R2.64] ;  /* 0x0000000402037981 */ /* 0x008ea2000c1e9900 */
[----:B------:R-:W-:-:S04]  /*0180*/  IMAD R7, R7, UR7, R0 ;  /* 0x0000000707077c24 */ /* 0x000fc8000f8e0200 */
[----:B0-----:R-:W-:-:S05]  /*0190*/  IMAD.WIDE R4, R7, 0x4, R4 ;  /* 0x0000000407047825 */ /* 0x001fca00078e0204 */
[----:B--2---:R-:W-:Y:S01]  /*01a0*/  STG.E desc[UR4][R4.64], R3 ;  /* 0x0000000304007986 */ /* 0x004fe2000c101904 */
[----:B------:R-:W-:Y:S05]  /*01b0*/  EXIT ;  /* 0x000000000000794d */ /* 0x000fea0003800000 */
.L_x_0:
[----:B------:R-:W-:-:S00]  /*01c0*/  BRA `(.L_x_0) ;  /* 0xfffffffc00fc7947 */ /* 0x000fc0000383ffff */
[----:B------:R-:W-:-:S00]  /*01d0*/  NOP ;  /* 0x0000000000007918 */ /* 0x000fc00000000000 */
        /* <DEDUP_REMOVED lines=10> */
.L_x_1:


//--------------------- .nv.shared.reserved.0     --------------------------
	.section	.nv.shared.reserved.0,"aw",@nobits
	.weak		__nv_reservedSMEM_offset_0_alias
	.size		__nv_reservedSMEM_offset_0_alias, 0, 64
	.other		__nv_reservedSMEM_offset_0_alias,@"STO_CUDA_RESERVED_SHARED STV_DEFAULT"
__nv_reservedSMEM_offset_0_alias:
	.zero		0
	.zero		64


//--------------------- .nv.constant0._Z12slice_kernelPKfPfiiiiiiii --------------------------
	.section	.nv.constant0._Z12slice_kernelPKfPfiiiiiiii,"a",@progbits
	.sectionflags	@""
	.align	4
.nv.constant0._Z12slice_kernelPKfPfiiiiiiii:
	.zero		944


//--------------------- SYMBOLS --------------------------

	.type		.nv.reservedSmem.offset0,@object
	.size		.nv.reservedSmem.offset0,0x4
